//
// Generated by NVIDIA NVVM Compiler
//
// Compiler Build ID: CL-36424714
// Cuda compilation tools, release 13.0, V13.0.88
// Based on NVVM 20.0.0
//

.version 9.0
.target sm_100
.address_size 64

	// .globl	_Z5saxpyPiS_i

.visible .entry _Z5saxpyPiS_i(
	.param .u64 .ptr .align 1 _Z5saxpyPiS_i_param_0,
	.param .u64 .ptr .align 1 _Z5saxpyPiS_i_param_1,
	.param .u32 _Z5saxpyPiS_i_param_2
)
{
	.reg .pred 	%p<2>;
	.reg .b32 	%r<9>;
	.reg .b64 	%rd<8>;

	ld.param.u64 	%rd1, [_Z5saxpyPiS_i_param_0];
	ld.param.u64 	%rd2, [_Z5saxpyPiS_i_param_1];
	ld.param.u32 	%r2, [_Z5saxpyPiS_i_param_2];
	mov.u32 	%r3, %ctaid.x;
	mov.u32 	%r4, %ntid.x;
	mov.u32 	%r5, %tid.x;
	mad.lo.s32 	%r1, %r3, %r4, %r5;
	setp.gt.s32 	%p1, %r1, 15;
	@%p1 bra 	$L__BB0_2;
	cvta.to.global.u64 	%rd3, %rd1;
	cvta.to.global.u64 	%rd4, %rd2;
	mul.wide.s32 	%rd5, %r1, 4;
	add.s64 	%rd6, %rd3, %rd5;
	ld.global.u32 	%r6, [%rd6];
	add.s64 	%rd7, %rd4, %rd5;
	ld.global.u32 	%r7, [%rd7];
	mad.lo.s32 	%r8, %r6, %r2, %r7;
	st.global.u32 	[%rd7], %r8;
$L__BB0_2:
	ret;

}


// ===== COMPILED SASS (sm_100) =====

	.target	sm_100

	.elftype	@"ET_EXEC"


//--------------------- .note.nv.tkinfo           --------------------------
	.section	.note.nv.tkinfo,"",@"SHT_NOTE"
	.sectionflags	@"SHF_NOTE_NV_TKINFO"
	.tkinfo
        /*0018*/ 	.word	0x00000002
        /*0030*/ 	.string	""
        /*0030*/ 	.string	"ptxas"
        /*0030*/ 	.string	"Cuda compilation tools, release 13.0, V13.0.88"
        /*0030*/ 	.string	"Build cuda_13.0.r13.0/compiler.36424714_0"
        /*0030*/ 	.string	"-arch sm_100 -m 64 "



//--------------------- .note.nv.cuinfo           --------------------------
	.section	.note.nv.cuinfo,"",@"SHT_NOTE"
	.sectionflags	@"SHF_NOTE_NV_CUINFO"
        /*0018*/ 	.short	0x0002
        /*001a*/ 	.short	0x0064
        /*001c*/ 	.short	0x0082
	.zero		2


//--------------------- .nv.info                  --------------------------
	.section	.nv.info,"",@"SHT_CUDA_INFO"
	.align	4


	//----- nvinfo : EIATTR_REGCOUNT
	.align		4
        /*0000*/ 	.byte	0x04, 0x2f
        /*0002*/ 	.short	(.L_1 - .L_0)
	.align		4
.L_0:
        /*0004*/ 	.word	index@(_Z5saxpyPiS_i)
        /*0008*/ 	.word	0x0000000a


	//----- nvinfo : EIATTR_FRAME_SIZE
	.align		4
.L_1:
        /*000c*/ 	.byte	0x04, 0x11
        /*000e*/ 	.short	(.L_3 - .L_2)
	.align		4
.L_2:
        /*0010*/ 	.word	index@(_Z5saxpyPiS_i)
        /*0014*/ 	.word	0x00000000


	//----- nvinfo : EIATTR_MIN_STACK_SIZE
	.align		4
.L_3:
        /*0018*/ 	.byte	0x04, 0x12
        /*001a*/ 	.short	(.L_5 - .L_4)
	.align		4
.L_4:
        /*001c*/ 	.word	index@(_Z5saxpyPiS_i)
        /*0020*/ 	.word	0x00000000
.L_5:


//--------------------- .nv.compat                --------------------------
	.section	.nv.compat,"",@"SHT_CUDA_COMPAT_INFO"
	.align	4
        /*0000*/ 	.byte	0x02, 0x09, 0x00, 0x00, 0x02, 0x02, 0x01, 0x00, 0x02, 0x05, 0x05, 0x00, 0x03, 0x07, 0x01, 0x01
        /*0010*/ 	.byte	0x02, 0x03, 0x00, 0x00, 0x02, 0x06, 0x01, 0x00, 0x04, 0x0b, 0x08, 0x00, 0x09, 0x00, 0x00, 0x00
        /*0020*/ 	.byte	0x00, 0x00, 0x00, 0x00


//--------------------- .nv.info._Z5saxpyPiS_i    --------------------------
	.section	.nv.info._Z5saxpyPiS_i,"",@"SHT_CUDA_INFO"
	.sectionflags	@""
	.align	4


	//----- nvinfo : EIATTR_CUDA_API_VERSION
	.align		4
        /*0000*/ 	.byte	0x04, 0x37
        /*0002*/ 	.short	(.L_7 - .L_6)
.L_6:
        /*0004*/ 	.word	0x00000082


	//----- nvinfo : EIATTR_KPARAM_INFO
	.align		4
.L_7:
        /*0008*/ 	.byte	0x04, 0x17
        /*000a*/ 	.short	(.L_9 - .L_8)
.L_8:
        /*000c*/ 	.word	0x00000000
        /*0010*/ 	.short	0x0002
        /*0012*/ 	.short	0x0010
        /*0014*/ 	.byte	0x00, 0xf0, 0x11, 0x00


	//----- nvinfo : EIATTR_KPARAM_INFO
	.align		4
.L_9:
        /*0018*/ 	.byte	0x04, 0x17
        /*001a*/ 	.short	(.L_11 - .L_10)
.L_10:
        /*001c*/ 	.word	0x00000000
        /*0020*/ 	.short	0x0001
        /*0022*/ 	.short	0x0008
        /*0024*/ 	.byte	0x00, 0xf5, 0x21, 0x00


	//----- nvinfo : EIATTR_KPARAM_INFO
	.align		4
.L_11:
        /*0028*/ 	.byte	0x04, 0x17
        /*002a*/ 	.short	(.L_13 - .L_12)
.L_12:
        /*002c*/ 	.word	0x00000000
        /*0030*/ 	.short	0x0000
        /*0032*/ 	.short	0x0000
        /*0034*/ 	.byte	0x00, 0xf5, 0x21, 0x00


	//----- nvinfo : EIATTR_SPARSE_MMA_MASK
	.align		4
.L_13:
        /*0038*/ 	.byte	0x03, 0x50
        /*003a*/ 	.short	0x0000


	//----- nvinfo : EIATTR_MAXREG_COUNT
	.align		4
        /*003c*/ 	.byte	0x03, 0x1b
        /*003e*/ 	.short	0x00ff


	//----- nvinfo : EIATTR_MERCURY_ISA_VERSION
	.align		4
        /*0040*/ 	.byte	0x03, 0x5f
        /*0042*/ 	.short	0x0101


	//----- nvinfo : EIATTR_VRC_CTA_INIT_COUNT
	.align		4
        /*0044*/ 	.byte	0x02, 0x4a
	.zero		1
	.zero		1


	//----- nvinfo : EIATTR_EXIT_INSTR_OFFSETS
	.align		4
        /*0048*/ 	.byte	0x04, 0x1c
        /*004a*/ 	.short	(.L_15 - .L_14)


	//   ....[0]....
.L_14:
        /*004c*/ 	.word	0x00000060


	//   ....[1]....
        /*0050*/ 	.word	0x00000110


	//----- nvinfo : EIATTR_CBANK_PARAM_SIZE
	.align		4
.L_15:
        /*0054*/ 	.byte	0x03, 0x19
        /*0056*/ 	.short	0x0014


	//----- nvinfo : EIATTR_PARAM_CBANK
	.align		4
        /*0058*/ 	.byte	0x04, 0x0a
        /*005a*/ 	.short	(.L_17 - .L_16)
	.align		4
.L_16:
        /*005c*/ 	.word	index@(.nv.constant0._Z5saxpyPiS_i)
        /*0060*/ 	.short	0x0380
        /*0062*/ 	.short	0x0014


	//----- nvinfo : EIATTR_SW_WAR
	.align		4
.L_17:
        /*0064*/ 	.byte	0x04, 0x36
        /*0066*/ 	.short	(.L_19 - .L_18)
.L_18:
        /*0068*/ 	.word	0x00000008
.L_19:


//--------------------- .nv.callgraph             --------------------------
	.section	.nv.callgraph,"",@"SHT_CUDA_CALLGRAPH"
	.align	4
	.sectionentsize	8
	.align		4
        /*0000*/ 	.word	0x00000000
	.align		4
        /*0004*/ 	.word	0xffffffff
	.align		4
        /*0008*/ 	.word	0x00000000
	.align		4
        /*000c*/ 	.word	0xfffffffe
	.align		4
        /*0010*/ 	.word	0x00000000
	.align		4
        /*0014*/ 	.word	0xfffffffd
	.align		4
        /*0018*/ 	.word	0x00000000
	.align		4
        /*001c*/ 	.word	0xfffffffc


//--------------------- .text._Z5saxpyPiS_i       --------------------------
	.section	.text._Z5saxpyPiS_i,"ax",@progbits
	.align	128
        .global         _Z5saxpyPiS_i
        .type           _Z5saxpyPiS_i,@function
        .size           _Z5saxpyPiS_i,(.L_x_1 - _Z5saxpyPiS_i)
        .other          _Z5saxpyPiS_i,@"STO_CUDA_ENTRY STV_DEFAULT"
_Z5saxpyPiS_i:
.text._Z5saxpyPiS_i:
[----:B------:R-:W-:Y:S01]  /*0000*/  LDC R1, c[0x0][0x37c] ;  /* 0x0000df00ff017b82 */ /* 0x000fe20000000800 */
[----:B------:R-:W0:Y:S07]  /*0010*/  S2R R0, SR_TID.X ;  /* 0x0000000000007919 */ /* 0x000e2e0000002100 */
[----:B------:R-:W0:Y:S08]  /*0020*/  S2UR UR4, SR_CTAID.X ;  /* 0x00000000000479c3 */ /* 0x000e300000002500 */
[----:B------:R-:W0:Y:S02]  /*0030*/  LDC R7, c[0x0][0x360] ;  /* 0x0000d800ff077b82 */ /* 0x000e240000000800 */
[----:B0-----:R-:W-:-:S05]  /*0040*/  IMAD R7, R7, UR4, R0 ;  /* 0x0000000407077c24 */ /* 0x001fca000f8e0200 */
[----:B------:R-:W-:-:S13]  /*0050*/  ISETP.GT.AND P0, PT, R7, 0xf, PT ;  /* 0x0000000f0700780c */ /* 0x000fda0003f04270 */
[----:B------:R-:W-:Y:S05]  /*0060*/  @P0 EXIT ;  /* 0x000000000000094d */ /* 0x000fea0003800000 */
[----:B------:R-:W0:Y:S01]  /*0070*/  LDC.64 R2, c[0x0][0x380] ;  /* 0x0000e000ff027b82 */ /* 0x000e220000000a00 */
[----:B------:R-:W1:Y:S01]  /*0080*/  LDCU.64 UR4, c[0x0][0x358] ;  /* 0x00006b00ff0477ac */ /* 0x000e620008000a00 */
[----:B------:R-:W2:Y:S06]  /*0090*/  LDCU UR6, c[0x0][0x390] ;  /* 0x00007200ff0677ac */ /* 0x000eac0008000800 */
[----:B------:R-:W3:Y:S01]  /*00a0*/  LDC.64 R4, c[0x0][0x388] ;  /* 0x0000e200ff047b82 */ /* 0x000ee20000000a00 */
[----:B0-----:R-:W-:-:S06]  /*00b0*/  IMAD.WIDE R2, R7, 0x4, R2 ;  /* 0x0000000407027825 */ /* 0x001fcc00078e0202 */
[----:B-1----:R-:W2:Y:S01]  /*00c0*/  LDG.E R2, desc[UR4][R2.64] ;  /* 0x0000000402027981 */ /* 0x002ea2000c1e1900 */
[----:B---3--:R-:W-:-:S05]  /*00d0*/  IMAD.WIDE R4, R7, 0x4, R4 ;  /* 0x0000000407047825 */ /* 0x008fca00078e0204 */
[----:B------:R-:W2:Y:S02]  /*00e0*/  LDG.E R7, desc[UR4][R4.64] ;  /* 0x0000000404077981 */ /* 0x000ea4000c1e1900 */
[----:B--2---:R-:W-:-:S05]  /*00f0*/  IMAD R7, R2, UR6, R7 ;  /* 0x0000000602077c24 */ /* 0x004fca000f8e0207 */
[----:B------:R-:W-:Y:S01]  /*0100*/  STG.E desc[UR4][R4.64], R7 ;  /* 0x0000000704007986 */ /* 0x000fe2000c101904 */
[----:B------:R-:W-:Y:S05]  /*0110*/  EXIT ;  /* 0x000000000000794d */ /* 0x000fea0003800000 */
.L_x_0:
[----:B------:R-:W-:-:S00]  /*0120*/  BRA `(.L_x_0) ;  /* 0xfffffffc00fc7947 */ /* 0x000fc0000383ffff */
[----:B------:R-:W-:-:S00]  /*0130*/  NOP ;  /* 0x0000000000007918 */ /* 0x000fc00000000000 */
        /* <DEDUP_REMOVED lines=12> */
.L_x_1:


//--------------------- .nv.shared.reserved.0     --------------------------
	.section	.nv.shared.reserved.0,"aw",@nobits
	.weak		__nv_reservedSMEM_offset_0_alias
	.size		__nv_reservedSMEM_offset_0_alias, 0, 64
	.other		__nv_reservedSMEM_offset_0_alias,@"STO_CUDA_RESERVED_SHARED STV_DEFAULT"
__nv_reservedSMEM_offset_0_alias:
	.zero		0
	.zero		64


//--------------------- .nv.constant0._Z5saxpyPiS_i --------------------------
	.section	.nv.constant0._Z5saxpyPiS_i,"a",@progbits
	.sectionflags	@""
	.align	4
.nv.constant0._Z5saxpyPiS_i:
	.zero		916


//--------------------- SYMBOLS --------------------------

	.type		.nv.reservedSmem.offset0,@object
	.size		.nv.reservedSmem.offset0,0x4
